//
// Generated by NVIDIA NVVM Compiler
//
// Compiler Build ID: CL-36424714
// Cuda compilation tools, release 13.0, V13.0.88
// Based on NVVM 20.0.0
//

.version 9.0
.target sm_100
.address_size 64

	// .globl	default_function_kernel

.visible .entry default_function_kernel(
	.param .u64 .ptr .align 1 default_function_kernel_param_0,
	.param .u64 .ptr .align 1 default_function_kernel_param_1,
	.param .u64 .ptr .align 1 default_function_kernel_param_2
)
.maxntid 50
{
	.reg .b32 	%r<4>;
	.reg .b32 	%f<4>;
	.reg .b64 	%rd<11>;

	ld.param.u64 	%rd1, [default_function_kernel_param_0];
	ld.param.u64 	%rd2, [default_function_kernel_param_1];
	ld.param.u64 	%rd3, [default_function_kernel_param_2];
	cvta.to.global.u64 	%rd4, %rd1;
	cvta.to.global.u64 	%rd5, %rd3;
	cvta.to.global.u64 	%rd6, %rd2;
	mov.u32 	%r1, %ctaid.x;
	mov.u32 	%r2, %tid.x;
	mad.lo.s32 	%r3, %r1, 50, %r2;
	mul.wide.u32 	%rd7, %r3, 4;
	add.s64 	%rd8, %rd6, %rd7;
	ld.global.nc.f32 	%f1, [%rd8];
	add.s64 	%rd9, %rd5, %rd7;
	ld.global.nc.f32 	%f2, [%rd9];
	add.f32 	%f3, %f1, %f2;
	add.s64 	%rd10, %rd4, %rd7;
	st.global.f32 	[%rd10], %f3;
	ret;

}


// ===== COMPILED SASS (sm_100) =====

	.target	sm_100

	.elftype	@"ET_EXEC"


//--------------------- .note.nv.tkinfo           --------------------------
	.section	.note.nv.tkinfo,"",@"SHT_NOTE"
	.sectionflags	@"SHF_NOTE_NV_TKINFO"
	.tkinfo
        /*0018*/ 	.word	0x00000002
        /*0030*/ 	.string	""
        /*0030*/ 	.string	"ptxas"
        /*0030*/ 	.string	"Cuda compilation tools, release 13.0, V13.0.88"
        /*0030*/ 	.string	"Build cuda_13.0.r13.0/compiler.36424714_0"
        /*0030*/ 	.string	"-arch sm_100 -m 64 "



//--------------------- .note.nv.cuinfo           --------------------------
	.section	.note.nv.cuinfo,"",@"SHT_NOTE"
	.sectionflags	@"SHF_NOTE_NV_CUINFO"
        /*0018*/ 	.short	0x0002
        /*001a*/ 	.short	0x0064
        /*001c*/ 	.short	0x0082
	.zero		2


//--------------------- .nv.info                  --------------------------
	.section	.nv.info,"",@"SHT_CUDA_INFO"
	.align	4


	//----- nvinfo : EIATTR_REGCOUNT
	.align		4
        /*0000*/ 	.byte	0x04, 0x2f
        /*0002*/ 	.short	(.L_1 - .L_0)
	.align		4
.L_0:
        /*0004*/ 	.word	index@(default_function_kernel)
        /*0008*/ 	.word	0x0000000c


	//----- nvinfo : EIATTR_FRAME_SIZE
	.align		4
.L_1:
        /*000c*/ 	.byte	0x04, 0x11
        /*000e*/ 	.short	(.L_3 - .L_2)
	.align		4
.L_2:
        /*0010*/ 	.word	index@(default_function_kernel)
        /*0014*/ 	.word	0x00000000


	//----- nvinfo : EIATTR_MIN_STACK_SIZE
	.align		4
.L_3:
        /*0018*/ 	.byte	0x04, 0x12
        /*001a*/ 	.short	(.L_5 - .L_4)
	.align		4
.L_4:
        /*001c*/ 	.word	index@(default_function_kernel)
        /*0020*/ 	.word	0x00000000
.L_5:


//--------------------- .nv.compat                --------------------------
	.section	.nv.compat,"",@"SHT_CUDA_COMPAT_INFO"
	.align	4
        /*0000*/ 	.byte	0x02, 0x09, 0x00, 0x00, 0x02, 0x02, 0x01, 0x00, 0x02, 0x05, 0x05, 0x00, 0x03, 0x07, 0x01, 0x01
        /*0010*/ 	.byte	0x02, 0x03, 0x00, 0x00, 0x02, 0x06, 0x01, 0x00, 0x04, 0x0b, 0x08, 0x00, 0x09, 0x00, 0x00, 0x00
        /*0020*/ 	.byte	0x00, 0x00, 0x00, 0x00


//--------------------- .nv.info.default_function_kernel --------------------------
	.section	.nv.info.default_function_kernel,"",@"SHT_CUDA_INFO"
	.sectionflags	@""
	.align	4


	//----- nvinfo : EIATTR_CUDA_API_VERSION
	.align		4
        /*0000*/ 	.byte	0x04, 0x37
        /*0002*/ 	.short	(.L_7 - .L_6)
.L_6:
        /*0004*/ 	.word	0x00000082


	//----- nvinfo : EIATTR_KPARAM_INFO
	.align		4
.L_7:
        /*0008*/ 	.byte	0x04, 0x17
        /*000a*/ 	.short	(.L_9 - .L_8)
.L_8:
        /*000c*/ 	.word	0x00000000
        /*0010*/ 	.short	0x0002
        /*0012*/ 	.short	0x0010
        /*0014*/ 	.byte	0x00, 0xf5, 0x21, 0x00


	//----- nvinfo : EIATTR_KPARAM_INFO
	.align		4
.L_9:
        /*0018*/ 	.byte	0x04, 0x17
        /*001a*/ 	.short	(.L_11 - .L_10)
.L_10:
        /*001c*/ 	.word	0x00000000
        /*0020*/ 	.short	0x0001
        /*0022*/ 	.short	0x0008
        /*0024*/ 	.byte	0x00, 0xf5, 0x21, 0x00


	//----- nvinfo : EIATTR_KPARAM_INFO
	.align		4
.L_11:
        /*0028*/ 	.byte	0x04, 0x17
        /*002a*/ 	.short	(.L_13 - .L_12)
.L_12:
        /*002c*/ 	.word	0x00000000
        /*0030*/ 	.short	0x0000
        /*0032*/ 	.short	0x0000
        /*0034*/ 	.byte	0x00, 0xf5, 0x21, 0x00


	//----- nvinfo : EIATTR_SPARSE_MMA_MASK
	.align		4
.L_13:
        /*0038*/ 	.byte	0x03, 0x50
        /*003a*/ 	.short	0x0000


	//----- nvinfo : EIATTR_MAXREG_COUNT
	.align		4
        /*003c*/ 	.byte	0x03, 0x1b
        /*003e*/ 	.short	0x00ff


	//----- nvinfo : EIATTR_MERCURY_ISA_VERSION
	.align		4
        /*0040*/ 	.byte	0x03, 0x5f
        /*0042*/ 	.short	0x0101


	//----- nvinfo : EIATTR_VRC_CTA_INIT_COUNT
	.align		4
        /*0044*/ 	.byte	0x02, 0x4a
	.zero		1
	.zero		1


	//----- nvinfo : EIATTR_EXIT_INSTR_OFFSETS
	.align		4
        /*0048*/ 	.byte	0x04, 0x1c
        /*004a*/ 	.short	(.L_15 - .L_14)


	//   ....[0]....
.L_14:
        /*004c*/ 	.word	0x000000f0


	//----- nvinfo : EIATTR_MAX_THREADS
	.align		4
.L_15:
        /*0050*/ 	.byte	0x04, 0x05
        /*0052*/ 	.short	(.L_17 - .L_16)
.L_16:
        /*0054*/ 	.word	0x00000032
        /*0058*/ 	.word	0x00000001
        /*005c*/ 	.word	0x00000001


	//----- nvinfo : EIATTR_CBANK_PARAM_SIZE
	.align		4
.L_17:
        /*0060*/ 	.byte	0x03, 0x19
        /*0062*/ 	.short	0x0018


	//----- nvinfo : EIATTR_PARAM_CBANK
	.align		4
        /*0064*/ 	.byte	0x04, 0x0a
        /*0066*/ 	.short	(.L_19 - .L_18)
	.align		4
.L_18:
        /*0068*/ 	.word	index@(.nv.constant0.default_function_kernel)
        /*006c*/ 	.short	0x0380
        /*006e*/ 	.short	0x0018


	//----- nvinfo : EIATTR_SW_WAR
	.align		4
.L_19:
        /*0070*/ 	.byte	0x04, 0x36
        /*0072*/ 	.short	(.L_21 - .L_20)
.L_20:
        /*0074*/ 	.word	0x00000008
.L_21:


//--------------------- .nv.callgraph             --------------------------
	.section	.nv.callgraph,"",@"SHT_CUDA_CALLGRAPH"
	.align	4
	.sectionentsize	8
	.align		4
        /*0000*/ 	.word	0x00000000
	.align		4
        /*0004*/ 	.word	0xffffffff
	.align		4
        /*0008*/ 	.word	0x00000000
	.align		4
        /*000c*/ 	.word	0xfffffffe
	.align		4
        /*0010*/ 	.word	0x00000000
	.align		4
        /*0014*/ 	.word	0xfffffffd
	.align		4
        /*0018*/ 	.word	0x00000000
	.align		4
        /*001c*/ 	.word	0xfffffffc


//--------------------- .text.default_function_kernel --------------------------
	.section	.text.default_function_kernel,"ax",@progbits
	.align	128
        .global         default_function_kernel
        .type           default_function_kernel,@function
        .size           default_function_kernel,(.L_x_1 - default_function_kernel)
        .other          default_function_kernel,@"STO_CUDA_ENTRY STV_DEFAULT"
default_function_kernel:
.text.default_function_kernel:
[----:B------:R-:W-:Y:S01]  /*0000*/  LDC R1, c[0x0][0x37c] ;  /* 0x0000df00ff017b82 */ /* 0x000fe20000000800 */
[----:B------:R-:W0:Y:S07]  /*0010*/  S2R R9, SR_CTAID.X ;  /* 0x0000000000097919 */ /* 0x000e2e0000002500 */
[----:B------:R-:W1:Y:S01]  /*0020*/  LDC.64 R2, c[0x0][0x388] ;  /* 0x0000e200ff027b82 */ /* 0x000e620000000a00 */
[----:B------:R-:W2:Y:S01]  /*0030*/  LDCU.64 UR4, c[0x0][0x358] ;  /* 0x00006b00ff0477ac */ /* 0x000ea20008000a00 */
[----:B------:R-:W0:Y:S06]  /*0040*/  S2R R0, SR_TID.X ;  /* 0x0000000000007919 */ /* 0x000e2c0000002100 */
[----:B------:R-:W3:Y:S08]  /*0050*/  LDC.64 R4, c[0x0][0x390] ;  /* 0x0000e400ff047b82 */ /* 0x000ef00000000a00 */
[----:B------:R-:W4:Y:S01]  /*0060*/  LDC.64 R6, c[0x0][0x380] ;  /* 0x0000e000ff067b82 */ /* 0x000f220000000a00 */
[----:B0-----:R-:W-:-:S04]  /*0070*/  IMAD R9, R9, 0x32, R0 ;  /* 0x0000003209097824 */ /* 0x001fc800078e0200 */
[----:B-1----:R-:W-:-:S04]  /*0080*/  IMAD.WIDE.U32 R2, R9, 0x4, R2 ;  /* 0x0000000409027825 */ /* 0x002fc800078e0002 */
[C---:B---3--:R-:W-:Y:S02]  /*0090*/  IMAD.WIDE.U32 R4, R9.reuse, 0x4, R4 ;  /* 0x0000000409047825 */ /* 0x048fe400078e0004 */
[----:B--2---:R-:W2:Y:S04]  /*00a0*/  LDG.E.CONSTANT R2, desc[UR4][R2.64] ;  /* 0x0000000402027981 */ /* 0x004ea8000c1e9900 */
[----:B------:R-:W2:Y:S01]  /*00b0*/  LDG.E.CONSTANT R5, desc[UR4][R4.64] ;  /* 0x0000000404057981 */ /* 0x000ea2000c1e9900 */
[----:B----4-:R-:W-:-:S04]  /*00c0*/  IMAD.WIDE.U32 R6, R9, 0x4, R6 ;  /* 0x0000000409067825 */ /* 0x010fc800078e0006 */
[----:B--2---:R-:W-:-:S05]  /*00d0*/  FADD R9, R2, R5 ;  /* 0x0000000502097221 */ /* 0x004fca0000000000 */
[----:B------:R-:W-:Y:S01]  /*00e0*/  STG.E desc[UR4][R6.64], R9 ;  /* 0x0000000906007986 */ /* 0x000fe2000c101904 */
[----:B------:R-:W-:Y:S05]  /*00f0*/  EXIT ;  /* 0x000000000000794d */ /* 0x000fea0003800000 */
.L_x_0:
[----:B------:R-:W-:-:S00]  /*0100*/  BRA `(.L_x_0) ;  /* 0xfffffffc00fc7947 */ /* 0x000fc0000383ffff */
[----:B------:R-:W-:-:S00]  /*0110*/  NOP ;  /* 0x0000000000007918 */ /* 0x000fc00000000000 */
        /* <DEDUP_REMOVED lines=14> */
.L_x_1:


//--------------------- .nv.shared.reserved.0     --------------------------
	.section	.nv.shared.reserved.0,"aw",@nobits
	.weak		__nv_reservedSMEM_offset_0_alias
	.size		__nv_reservedSMEM_offset_0_alias, 0, 64
	.other		__nv_reservedSMEM_offset_0_alias,@"STO_CUDA_RESERVED_SHARED STV_DEFAULT"
__nv_reservedSMEM_offset_0_alias:
	.zero		0
	.zero		64


//--------------------- .nv.constant0.default_function_kernel --------------------------
	.section	.nv.constant0.default_function_kernel,"a",@progbits
	.sectionflags	@""
	.align	4
.nv.constant0.default_function_kernel:
	.zero		920


//--------------------- SYMBOLS --------------------------

	.type		.nv.reservedSmem.offset0,@object
	.size		.nv.reservedSmem.offset0,0x4
